//
// Generated by NVIDIA NVVM Compiler
//
// Compiler Build ID: CL-36424714
// Cuda compilation tools, release 13.0, V13.0.88
// Based on NVVM 20.0.0
//

.version 9.0
.target sm_100
.address_size 64

	// .globl	_Z13vectorsSimplePfS_ii
.extern .shared .align 16 .b8 s_data[];

.visible .entry _Z13vectorsSimplePfS_ii(
	.param .u64 .ptr .align 1 _Z13vectorsSimplePfS_ii_param_0,
	.param .u64 .ptr .align 1 _Z13vectorsSimplePfS_ii_param_1,
	.param .u32 _Z13vectorsSimplePfS_ii_param_2,
	.param .u32 _Z13vectorsSimplePfS_ii_param_3
)
{
	.reg .b32 	%r<11>;
	.reg .b32 	%f<2>;
	.reg .b64 	%rd<9>;

	ld.param.u64 	%rd1, [_Z13vectorsSimplePfS_ii_param_0];
	ld.param.u64 	%rd2, [_Z13vectorsSimplePfS_ii_param_1];
	ld.param.u32 	%r1, [_Z13vectorsSimplePfS_ii_param_2];
	ld.param.u32 	%r2, [_Z13vectorsSimplePfS_ii_param_3];
	cvta.to.global.u64 	%rd3, %rd2;
	cvta.to.global.u64 	%rd4, %rd1;
	mov.u32 	%r3, %ctaid.x;
	mov.u32 	%r4, %ntid.x;
	mov.u32 	%r5, %tid.x;
	mad.lo.s32 	%r6, %r3, %r4, %r5;
	div.s32 	%r7, %r6, %r2;
	mul.lo.s32 	%r8, %r7, %r2;
	sub.s32 	%r9, %r6, %r8;
	mad.lo.s32 	%r10, %r9, %r1, %r7;
	mul.wide.s32 	%rd5, %r6, 4;
	add.s64 	%rd6, %rd4, %rd5;
	ld.global.f32 	%f1, [%rd6];
	mul.wide.s32 	%rd7, %r10, 4;
	add.s64 	%rd8, %rd3, %rd7;
	st.global.f32 	[%rd8], %f1;
	ret;

}
	// .globl	_Z13vectorsSharedPfS_ii
.visible .entry _Z13vectorsSharedPfS_ii(
	.param .u64 .ptr .align 1 _Z13vectorsSharedPfS_ii_param_0,
	.param .u64 .ptr .align 1 _Z13vectorsSharedPfS_ii_param_1,
	.param .u32 _Z13vectorsSharedPfS_ii_param_2,
	.param .u32 _Z13vectorsSharedPfS_ii_param_3
)
{
	.reg .b32 	%r<13>;
	.reg .b32 	%f<3>;
	.reg .b64 	%rd<9>;

	ld.param.u64 	%rd1, [_Z13vectorsSharedPfS_ii_param_0];
	ld.param.u64 	%rd2, [_Z13vectorsSharedPfS_ii_param_1];
	ld.param.u32 	%r1, [_Z13vectorsSharedPfS_ii_param_2];
	ld.param.u32 	%r2, [_Z13vectorsSharedPfS_ii_param_3];
	cvta.to.global.u64 	%rd3, %rd2;
	cvta.to.global.u64 	%rd4, %rd1;
	mov.u32 	%r3, %tid.x;
	mov.u32 	%r4, %ctaid.x;
	and.b32  	%r5, %r3, 31;
	shr.u32 	%r6, %r3, 5;
	add.s32 	%r7, %r5, %r6;
	mad.lo.s32 	%r8, %r2, %r4, %r3;
	mul.wide.s32 	%rd5, %r8, 4;
	add.s64 	%rd6, %rd4, %rd5;
	ld.global.f32 	%f1, [%rd6];
	shl.b32 	%r9, %r7, 2;
	mov.u32 	%r10, s_data;
	add.s32 	%r11, %r10, %r9;
	st.shared.f32 	[%r11+4], %f1;
	bar.sync 	0;
	ld.shared.f32 	%f2, [%r11+4];
	mad.lo.s32 	%r12, %r1, %r5, %r4;
	mul.wide.s32 	%rd7, %r12, 4;
	add.s64 	%rd8, %rd3, %rd7;
	st.global.f32 	[%rd8], %f2;
	ret;

}
	// .globl	_Z18vectorsRegPressurePfS_ii
.visible .entry _Z18vectorsRegPressurePfS_ii(
	.param .u64 .ptr .align 1 _Z18vectorsRegPressurePfS_ii_param_0,
	.param .u64 .ptr .align 1 _Z18vectorsRegPressurePfS_ii_param_1,
	.param .u32 _Z18vectorsRegPressurePfS_ii_param_2,
	.param .u32 _Z18vectorsRegPressurePfS_ii_param_3
)
{
	.local .align 16 .b8 	__local_depot2[4000];
	.reg .b64 	%SP;
	.reg .b64 	%SPL;
	.reg .pred 	%p<2>;
	.reg .b32 	%r<45>;
	.reg .b32 	%f<21>;
	.reg .b64 	%rd<15>;

	mov.u64 	%SPL, __local_depot2;
	ld.param.u64 	%rd5, [_Z18vectorsRegPressurePfS_ii_param_0];
	ld.param.u64 	%rd6, [_Z18vectorsRegPressurePfS_ii_param_1];
	ld.param.u32 	%r27, [_Z18vectorsRegPressurePfS_ii_param_2];
	ld.param.u32 	%r28, [_Z18vectorsRegPressurePfS_ii_param_3];
	add.u64 	%rd1, %SPL, 0;
	mov.u32 	%r1, %tid.x;
	add.s64 	%rd14, %rd1, 16;
	shl.b32 	%r2, %r1, 3;
	shl.b32 	%r42, %r1, 1;
	mul.lo.s32 	%r41, %r1, 3;
	shl.b32 	%r40, %r1, 2;
	mul.lo.s32 	%r39, %r1, 5;
	mul.lo.s32 	%r38, %r1, 6;
	mul.lo.s32 	%r37, %r1, 7;
	mov.b32 	%r36, 0;
	mov.u32 	%r43, %r1;
	mov.u32 	%r44, %r36;
$L__BB2_1:
	cvt.rn.f32.u32 	%f1, %r36;
	mul.f32 	%f2, %f1, 0f3DCCCCCD;
	cvt.rn.f32.u32 	%f3, %r43;
	mul.f32 	%f4, %f3, 0f3DCCCCCD;
	cvt.rn.f32.u32 	%f5, %r42;
	mul.f32 	%f6, %f5, 0f3DCCCCCD;
	cvt.rn.f32.u32 	%f7, %r41;
	mul.f32 	%f8, %f7, 0f3DCCCCCD;
	st.local.v4.f32 	[%rd14+-16], {%f2, %f4, %f6, %f8};
	cvt.rn.f32.u32 	%f9, %r40;
	mul.f32 	%f10, %f9, 0f3DCCCCCD;
	cvt.rn.f32.u32 	%f11, %r39;
	mul.f32 	%f12, %f11, 0f3DCCCCCD;
	cvt.rn.f32.u32 	%f13, %r38;
	mul.f32 	%f14, %f13, 0f3DCCCCCD;
	cvt.rn.f32.u32 	%f15, %r37;
	mul.f32 	%f16, %f15, 0f3DCCCCCD;
	st.local.v4.f32 	[%rd14], {%f10, %f12, %f14, %f16};
	add.s32 	%r44, %r44, 8;
	add.s64 	%rd14, %rd14, 32;
	add.s32 	%r43, %r43, %r2;
	add.s32 	%r42, %r42, %r2;
	add.s32 	%r41, %r41, %r2;
	add.s32 	%r40, %r40, %r2;
	add.s32 	%r39, %r39, %r2;
	add.s32 	%r38, %r38, %r2;
	add.s32 	%r37, %r37, %r2;
	add.s32 	%r36, %r36, %r2;
	setp.ne.s32 	%p1, %r44, 1000;
	@%p1 bra 	$L__BB2_1;
	cvta.to.global.u64 	%rd8, %rd5;
	cvta.to.global.u64 	%rd9, %rd6;
	mov.u32 	%r30, %ctaid.x;
	mad.lo.s32 	%r31, %r28, %r30, %r1;
	mul.wide.s32 	%rd10, %r31, 4;
	add.s64 	%rd11, %rd8, %rd10;
	ld.global.f32 	%f17, [%rd11];
	ld.local.f32 	%f18, [%rd1+3996];
	add.f32 	%f19, %f17, %f18;
	shl.b32 	%r32, %r1, 2;
	mov.u32 	%r33, s_data;
	add.s32 	%r34, %r33, %r32;
	st.shared.f32 	[%r34], %f19;
	bar.sync 	0;
	ld.shared.f32 	%f20, [%r34];
	mad.lo.s32 	%r35, %r27, %r1, %r30;
	mul.wide.s32 	%rd12, %r35, 4;
	add.s64 	%rd13, %rd9, %rd12;
	st.global.f32 	[%rd13], %f20;
	ret;

}


// ===== COMPILED SASS (sm_100) =====

	.target	sm_100

	.elftype	@"ET_EXEC"


//--------------------- .note.nv.tkinfo           --------------------------
	.section	.note.nv.tkinfo,"",@"SHT_NOTE"
	.sectionflags	@"SHF_NOTE_NV_TKINFO"
	.tkinfo
        /*0018*/ 	.word	0x00000002
        /*0030*/ 	.string	""
        /*0030*/ 	.string	"ptxas"
        /*0030*/ 	.string	"Cuda compilation tools, release 13.0, V13.0.88"
        /*0030*/ 	.string	"Build cuda_13.0.r13.0/compiler.36424714_0"
        /*0030*/ 	.string	"-arch sm_100 -m 64 "



//--------------------- .note.nv.cuinfo           --------------------------
	.section	.note.nv.cuinfo,"",@"SHT_NOTE"
	.sectionflags	@"SHF_NOTE_NV_CUINFO"
        /*0018*/ 	.short	0x0002
        /*001a*/ 	.short	0x0064
        /*001c*/ 	.short	0x0082
	.zero		2


//--------------------- .nv.info                  --------------------------
	.section	.nv.info,"",@"SHT_CUDA_INFO"
	.align	4


	//----- nvinfo : EIATTR_REGCOUNT
	.align		4
        /*0000*/ 	.byte	0x04, 0x2f
        /*0002*/ 	.short	(.L_1 - .L_0)
	.align		4
.L_0:
        /*0004*/ 	.word	index@(_Z13vectorsSimplePfS_ii)
        /*0008*/ 	.word	0x00000010


	//----- nvinfo : EIATTR_FRAME_SIZE
	.align		4
.L_1:
        /*000c*/ 	.byte	0x04, 0x11
        /*000e*/ 	.short	(.L_3 - .L_2)
	.align		4
.L_2:
        /*0010*/ 	.word	index@(_Z13vectorsSimplePfS_ii)
        /*0014*/ 	.word	0x00000000


	//----- nvinfo : EIATTR_REGCOUNT
	.align		4
.L_3:
        /*0018*/ 	.byte	0x04, 0x2f
        /*001a*/ 	.short	(.L_5 - .L_4)
	.align		4
.L_4:
        /*001c*/ 	.word	index@(_Z13vectorsSharedPfS_ii)
        /*0020*/ 	.word	0x0000000c


	//----- nvinfo : EIATTR_FRAME_SIZE
	.align		4
.L_5:
        /*0024*/ 	.byte	0x04, 0x11
        /*0026*/ 	.short	(.L_7 - .L_6)
	.align		4
.L_6:
        /*0028*/ 	.word	index@(_Z13vectorsSharedPfS_ii)
        /*002c*/ 	.word	0x00000000


	//----- nvinfo : EIATTR_REGCOUNT
	.align		4
.L_7:
        /*0030*/ 	.byte	0x04, 0x2f
        /*0032*/ 	.short	(.L_9 - .L_8)
	.align		4
.L_8:
        /*0034*/ 	.word	index@(_Z18vectorsRegPressurePfS_ii)
        /*0038*/ 	.word	0x0000001f


	//----- nvinfo : EIATTR_FRAME_SIZE
	.align		4
.L_9:
        /*003c*/ 	.byte	0x04, 0x11
        /*003e*/ 	.short	(.L_11 - .L_10)
	.align		4
.L_10:
        /*0040*/ 	.word	index@(_Z18vectorsRegPressurePfS_ii)
        /*0044*/ 	.word	0x00000fa0


	//----- nvinfo : EIATTR_MIN_STACK_SIZE
	.align		4
.L_11:
        /*0048*/ 	.byte	0x04, 0x12
        /*004a*/ 	.short	(.L_13 - .L_12)
	.align		4
.L_12:
        /*004c*/ 	.word	index@(_Z18vectorsRegPressurePfS_ii)
        /*0050*/ 	.word	0x00000fa0


	//----- nvinfo : EIATTR_MIN_STACK_SIZE
	.align		4
.L_13:
        /*0054*/ 	.byte	0x04, 0x12
        /*0056*/ 	.short	(.L_15 - .L_14)
	.align		4
.L_14:
        /*0058*/ 	.word	index@(_Z13vectorsSharedPfS_ii)
        /*005c*/ 	.word	0x00000000


	//----- nvinfo : EIATTR_MIN_STACK_SIZE
	.align		4
.L_15:
        /*0060*/ 	.byte	0x04, 0x12
        /*0062*/ 	.short	(.L_17 - .L_16)
	.align		4
.L_16:
        /*0064*/ 	.word	index@(_Z13vectorsSimplePfS_ii)
        /*0068*/ 	.word	0x00000000
.L_17:


//--------------------- .nv.compat                --------------------------
	.section	.nv.compat,"",@"SHT_CUDA_COMPAT_INFO"
	.align	4
        /*0000*/ 	.byte	0x02, 0x09, 0x00, 0x00, 0x02, 0x02, 0x01, 0x00, 0x02, 0x05, 0x05, 0x00, 0x03, 0x07, 0x01, 0x01
        /*0010*/ 	.byte	0x02, 0x03, 0x00, 0x00, 0x02, 0x06, 0x01, 0x00, 0x04, 0x0b, 0x08, 0x00, 0x09, 0x00, 0x00, 0x00
        /*0020*/ 	.byte	0x00, 0x00, 0x00, 0x00


//--------------------- .nv.info._Z18vectorsRegPressurePfS_ii --------------------------
	.section	.nv.info._Z18vectorsRegPressurePfS_ii,"",@"SHT_CUDA_INFO"
	.sectionflags	@""
	.align	4


	//----- nvinfo : EIATTR_CUDA_API_VERSION
	.align		4
        /*0000*/ 	.byte	0x04, 0x37
        /*0002*/ 	.short	(.L_19 - .L_18)
.L_18:
        /*0004*/ 	.word	0x00000082


	//----- nvinfo : EIATTR_KPARAM_INFO
	.align		4
.L_19:
        /*0008*/ 	.byte	0x04, 0x17
        /*000a*/ 	.short	(.L_21 - .L_20)
.L_20:
        /*000c*/ 	.word	0x00000000
        /*0010*/ 	.short	0x0003
        /*0012*/ 	.short	0x0014
        /*0014*/ 	.byte	0x00, 0xf0, 0x11, 0x00


	//----- nvinfo : EIATTR_KPARAM_INFO
	.align		4
.L_21:
        /*0018*/ 	.byte	0x04, 0x17
        /*001a*/ 	.short	(.L_23 - .L_22)
.L_22:
        /*001c*/ 	.word	0x00000000
        /*0020*/ 	.short	0x0002
        /*0022*/ 	.short	0x0010
        /*0024*/ 	.byte	0x00, 0xf0, 0x11, 0x00


	//----- nvinfo : EIATTR_KPARAM_INFO
	.align		4
.L_23:
        /*0028*/ 	.byte	0x04, 0x17
        /*002a*/ 	.short	(.L_25 - .L_24)
.L_24:
        /*002c*/ 	.word	0x00000000
        /*0030*/ 	.short	0x0001
        /*0032*/ 	.short	0x0008
        /*0034*/ 	.byte	0x00, 0xf5, 0x21, 0x00


	//----- nvinfo : EIATTR_KPARAM_INFO
	.align		4
.L_25:
        /*0038*/ 	.byte	0x04, 0x17
        /*003a*/ 	.short	(.L_27 - .L_26)
.L_26:
        /*003c*/ 	.word	0x00000000
        /*0040*/ 	.short	0x0000
        /*0042*/ 	.short	0x0000
        /*0044*/ 	.byte	0x00, 0xf5, 0x21, 0x00


	//----- nvinfo : EIATTR_SPARSE_MMA_MASK
	.align		4
.L_27:
        /*0048*/ 	.byte	0x03, 0x50
        /*004a*/ 	.short	0x0000


	//----- nvinfo : EIATTR_MAXREG_COUNT
	.align		4
        /*004c*/ 	.byte	0x03, 0x1b
        /*004e*/ 	.short	0x00ff


	//----- nvinfo : EIATTR_NUM_BARRIERS
	.align		4
        /*0050*/ 	.byte	0x02, 0x4c
        /*0052*/ 	.byte	0x01
	.zero		1


	//----- nvinfo : EIATTR_MERCURY_ISA_VERSION
	.align		4
        /*0054*/ 	.byte	0x03, 0x5f
        /*0056*/ 	.short	0x0101


	//----- nvinfo : EIATTR_VRC_CTA_INIT_COUNT
	.align		4
        /*0058*/ 	.byte	0x02, 0x4a
	.zero		1
	.zero		1


	//----- nvinfo : EIATTR_EXIT_INSTR_OFFSETS
	.align		4
        /*005c*/ 	.byte	0x04, 0x1c
        /*005e*/ 	.short	(.L_29 - .L_28)


	//   ....[0]....
.L_28:
        /*0060*/ 	.word	0x00001410


	//----- nvinfo : EIATTR_CBANK_PARAM_SIZE
	.align		4
.L_29:
        /*0064*/ 	.byte	0x03, 0x19
        /*0066*/ 	.short	0x0018


	//----- nvinfo : EIATTR_PARAM_CBANK
	.align		4
        /*0068*/ 	.byte	0x04, 0x0a
        /*006a*/ 	.short	(.L_31 - .L_30)
	.align		4
.L_30:
        /*006c*/ 	.word	index@(.nv.constant0._Z18vectorsRegPressurePfS_ii)
        /*0070*/ 	.short	0x0380
        /*0072*/ 	.short	0x0018


	//----- nvinfo : EIATTR_SW_WAR
	.align		4
.L_31:
        /*0074*/ 	.byte	0x04, 0x36
        /*0076*/ 	.short	(.L_33 - .L_32)
.L_32:
        /*0078*/ 	.word	0x00000008
.L_33:


//--------------------- .nv.info._Z13vectorsSharedPfS_ii --------------------------
	.section	.nv.info._Z13vectorsSharedPfS_ii,"",@"SHT_CUDA_INFO"
	.sectionflags	@""
	.align	4


	//----- nvinfo : EIATTR_CUDA_API_VERSION
	.align		4
        /*0000*/ 	.byte	0x04, 0x37
        /*0002*/ 	.short	(.L_35 - .L_34)
.L_34:
        /*0004*/ 	.word	0x00000082


	//----- nvinfo : EIATTR_KPARAM_INFO
	.align		4
.L_35:
        /*0008*/ 	.byte	0x04, 0x17
        /*000a*/ 	.short	(.L_37 - .L_36)
.L_36:
        /*000c*/ 	.word	0x00000000
        /*0010*/ 	.short	0x0003
        /*0012*/ 	.short	0x0014
        /*0014*/ 	.byte	0x00, 0xf0, 0x11, 0x00


	//----- nvinfo : EIATTR_KPARAM_INFO
	.align		4
.L_37:
        /*0018*/ 	.byte	0x04, 0x17
        /*001a*/ 	.short	(.L_39 - .L_38)
.L_38:
        /*001c*/ 	.word	0x00000000
        /*0020*/ 	.short	0x0002
        /*0022*/ 	.short	0x0010
        /*0024*/ 	.byte	0x00, 0xf0, 0x11, 0x00


	//----- nvinfo : EIATTR_KPARAM_INFO
	.align		4
.L_39:
        /*0028*/ 	.byte	0x04, 0x17
        /*002a*/ 	.short	(.L_41 - .L_40)
.L_40:
        /*002c*/ 	.word	0x00000000
        /*0030*/ 	.short	0x0001
        /*0032*/ 	.short	0x0008
        /*0034*/ 	.byte	0x00, 0xf5, 0x21, 0x00


	//----- nvinfo : EIATTR_KPARAM_INFO
	.align		4
.L_41:
        /*0038*/ 	.byte	0x04, 0x17
        /*003a*/ 	.short	(.L_43 - .L_42)
.L_42:
        /*003c*/ 	.word	0x00000000
        /*0040*/ 	.short	0x0000
        /*0042*/ 	.short	0x0000
        /*0044*/ 	.byte	0x00, 0xf5, 0x21, 0x00


	//----- nvinfo : EIATTR_SPARSE_MMA_MASK
	.align		4
.L_43:
        /*0048*/ 	.byte	0x03, 0x50
        /*004a*/ 	.short	0x0000


	//----- nvinfo : EIATTR_MAXREG_COUNT
	.align		4
        /*004c*/ 	.byte	0x03, 0x1b
        /*004e*/ 	.short	0x00ff


	//----- nvinfo : EIATTR_NUM_BARRIERS
	.align		4
        /*0050*/ 	.byte	0x02, 0x4c
        /*0052*/ 	.byte	0x01
	.zero		1


	//----- nvinfo : EIATTR_MERCURY_ISA_VERSION
	.align		4
        /*0054*/ 	.byte	0x03, 0x5f
        /*0056*/ 	.short	0x0101


	//----- nvinfo : EIATTR_VRC_CTA_INIT_COUNT
	.align		4
        /*0058*/ 	.byte	0x02, 0x4a
	.zero		1
	.zero		1


	//----- nvinfo : EIATTR_EXIT_INSTR_OFFSETS
	.align		4
        /*005c*/ 	.byte	0x04, 0x1c
        /*005e*/ 	.short	(.L_45 - .L_44)


	//   ....[0]....
.L_44:
        /*0060*/ 	.word	0x00000170


	//----- nvinfo : EIATTR_CBANK_PARAM_SIZE
	.align		4
.L_45:
        /*0064*/ 	.byte	0x03, 0x19
        /*0066*/ 	.short	0x0018


	//----- nvinfo : EIATTR_PARAM_CBANK
	.align		4
        /*0068*/ 	.byte	0x04, 0x0a
        /*006a*/ 	.short	(.L_47 - .L_46)
	.align		4
.L_46:
        /*006c*/ 	.word	index@(.nv.constant0._Z13vectorsSharedPfS_ii)
        /*0070*/ 	.short	0x0380
        /*0072*/ 	.short	0x0018


	//----- nvinfo : EIATTR_SW_WAR
	.align		4
.L_47:
        /*0074*/ 	.byte	0x04, 0x36
        /*0076*/ 	.short	(.L_49 - .L_48)
.L_48:
        /*0078*/ 	.word	0x00000008
.L_49:


//--------------------- .nv.info._Z13vectorsSimplePfS_ii --------------------------
	.section	.nv.info._Z13vectorsSimplePfS_ii,"",@"SHT_CUDA_INFO"
	.sectionflags	@""
	.align	4


	//----- nvinfo : EIATTR_CUDA_API_VERSION
	.align		4
        /*0000*/ 	.byte	0x04, 0x37
        /*0002*/ 	.short	(.L_51 - .L_50)
.L_50:
        /*0004*/ 	.word	0x00000082


	//----- nvinfo : EIATTR_KPARAM_INFO
	.align		4
.L_51:
        /*0008*/ 	.byte	0x04, 0x17
        /*000a*/ 	.short	(.L_53 - .L_52)
.L_52:
        /*000c*/ 	.word	0x00000000
        /*0010*/ 	.short	0x0003
        /*0012*/ 	.short	0x0014
        /*0014*/ 	.byte	0x00, 0xf0, 0x11, 0x00


	//----- nvinfo : EIATTR_KPARAM_INFO
	.align		4
.L_53:
        /*0018*/ 	.byte	0x04, 0x17
        /*001a*/ 	.short	(.L_55 - .L_54)
.L_54:
        /*001c*/ 	.word	0x00000000
        /*0020*/ 	.short	0x0002
        /*0022*/ 	.short	0x0010
        /*0024*/ 	.byte	0x00, 0xf0, 0x11, 0x00


	//----- nvinfo : EIATTR_KPARAM_INFO
	.align		4
.L_55:
        /*0028*/ 	.byte	0x04, 0x17
        /*002a*/ 	.short	(.L_57 - .L_56)
.L_56:
        /*002c*/ 	.word	0x00000000
        /*0030*/ 	.short	0x0001
        /*0032*/ 	.short	0x0008
        /*0034*/ 	.byte	0x00, 0xf5, 0x21, 0x00


	//----- nvinfo : EIATTR_KPARAM_INFO
	.align		4
.L_57:
        /*0038*/ 	.byte	0x04, 0x17
        /*003a*/ 	.short	(.L_59 - .L_58)
.L_58:
        /*003c*/ 	.word	0x00000000
        /*0040*/ 	.short	0x0000
        /*0042*/ 	.short	0x0000
        /*0044*/ 	.byte	0x00, 0xf5, 0x21, 0x00


	//----- nvinfo : EIATTR_SPARSE_MMA_MASK
	.align		4
.L_59:
        /*0048*/ 	.byte	0x03, 0x50
        /*004a*/ 	.short	0x0000


	//----- nvinfo : EIATTR_MAXREG_COUNT
	.align		4
        /*004c*/ 	.byte	0x03, 0x1b
        /*004e*/ 	.short	0x00ff


	//----- nvinfo : EIATTR_MERCURY_ISA_VERSION
	.align		4
        /*0050*/ 	.byte	0x03, 0x5f
        /*0052*/ 	.short	0x0101


	//----- nvinfo : EIATTR_VRC_CTA_INIT_COUNT
	.align		4
        /*0054*/ 	.byte	0x02, 0x4a
	.zero		1
	.zero		1


	//----- nvinfo : EIATTR_EXIT_INSTR_OFFSETS
	.align		4
        /*0058*/ 	.byte	0x04, 0x1c
        /*005a*/ 	.short	(.L_61 - .L_60)


	//   ....[0]....
.L_60:
        /*005c*/ 	.word	0x00000280


	//----- nvinfo : EIATTR_CBANK_PARAM_SIZE
	.align		4
.L_61:
        /*0060*/ 	.byte	0x03, 0x19
        /*0062*/ 	.short	0x0018


	//----- nvinfo : EIATTR_PARAM_CBANK
	.align		4
        /*0064*/ 	.byte	0x04, 0x0a
        /*0066*/ 	.short	(.L_63 - .L_62)
	.align		4
.L_62:
        /*0068*/ 	.word	index@(.nv.constant0._Z13vectorsSimplePfS_ii)
        /*006c*/ 	.short	0x0380
        /*006e*/ 	.short	0x0018


	//----- nvinfo : EIATTR_SW_WAR
	.align		4
.L_63:
        /*0070*/ 	.byte	0x04, 0x36
        /*0072*/ 	.short	(.L_65 - .L_64)
.L_64:
        /*0074*/ 	.word	0x00000008
.L_65:


//--------------------- .nv.callgraph             --------------------------
	.section	.nv.callgraph,"",@"SHT_CUDA_CALLGRAPH"
	.align	4
	.sectionentsize	8
	.align		4
        /*0000*/ 	.word	0x00000000
	.align		4
        /*0004*/ 	.word	0xffffffff
	.align		4
        /*0008*/ 	.word	0x00000000
	.align		4
        /*000c*/ 	.word	0xfffffffe
	.align		4
        /*0010*/ 	.word	0x00000000
	.align		4
        /*0014*/ 	.word	0xfffffffd
	.align		4
        /*0018*/ 	.word	0x00000000
	.align		4
        /*001c*/ 	.word	0xfffffffc


//--------------------- .text._Z18vectorsRegPressurePfS_ii --------------------------
	.section	.text._Z18vectorsRegPressurePfS_ii,"ax",@progbits
	.align	128
        .global         _Z18vectorsRegPressurePfS_ii
        .type           _Z18vectorsRegPressurePfS_ii,@function
        .size           _Z18vectorsRegPressurePfS_ii,(.L_x_4 - _Z18vectorsRegPressurePfS_ii)
        .other          _Z18vectorsRegPressurePfS_ii,@"STO_CUDA_ENTRY STV_DEFAULT"
_Z18vectorsRegPressurePfS_ii:
.text._Z18vectorsRegPressurePfS_ii:
[----:B------:R-:W0:Y:S01]  /*0000*/  LDC R1, c[0x0][0x37c] ;  /* 0x0000df00ff017b82 */ /* 0x000e220000000800 */
[----:B------:R-:W1:Y:S01]  /*0010*/  S2R R3, SR_TID.X ;  /* 0x0000000000037919 */ /* 0x000e620000002100 */
[----:B0-----:R-:W-:Y:S01]  /*0020*/  IADD3 R1, PT, PT, R1, -0xfa0, RZ ;  /* 0xfffff06001017810 */ /* 0x001fe20007ffe0ff */
[----:B------:R-:W-:Y:S01]  /*0030*/  IMAD.MOV.U32 R12, RZ, RZ, RZ ;  /* 0x000000ffff0c7224 */ /* 0x000fe200078e00ff */
[----:B------:R-:W0:Y:S01]  /*0040*/  LDCU.64 UR6, c[0x0][0x358] ;  /* 0x00006b00ff0677ac */ /* 0x000e220008000a00 */
[----:B------:R-:W-:Y:S01]  /*0050*/  UMOV UR4, 0x28 ;  /* 0x0000002800047882 */ /* 0x000fe20000000000 */
[C---:B-1----:R-:W-:Y:S01]  /*0060*/  IMAD R18, R3.reuse, 0x5, RZ ;  /* 0x0000000503127824 */ /* 0x042fe200078e02ff */
[C---:B------:R-:W-:Y:S01]  /*0070*/  SHF.L.U32 R24, R3.reuse, 0x2, RZ ;  /* 0x0000000203187819 */ /* 0x040fe200000006ff */
[C---:B------:R-:W-:Y:S01]  /*0080*/  IMAD R0, R3.reuse, 0x3, RZ ;  /* 0x0000000303007824 */ /* 0x040fe200078e02ff */
[----:B------:R-:W-:Y:S01]  /*0090*/  I2FP.F32.U32 R13, R3 ;  /* 0x00000003000d7245 */ /* 0x000fe20000201000 */
[C---:B------:R-:W-:Y:S01]  /*00a0*/  IMAD R16, R3.reuse, 0x6, RZ ;  /* 0x0000000603107824 */ /* 0x040fe200078e02ff */
[----:B------:R-:W-:Y:S01]  /*00b0*/  I2FP.F32.U32 R5, R18 ;  /* 0x0000001200057245 */ /* 0x000fe20000201000 */
[C---:B------:R-:W-:Y:S01]  /*00c0*/  IMAD.SHL.U32 R17, R3.reuse, 0x8, RZ ;  /* 0x0000000803117824 */ /* 0x040fe200078e00ff */
[----:B------:R-:W-:Y:S01]  /*00d0*/  I2FP.F32.U32 R15, R0 ;  /* 0x00000000000f7245 */ /* 0x000fe20000201000 */
[C---:B------:R-:W-:Y:S01]  /*00e0*/  IMAD R2, R3.reuse, 0x7, RZ ;  /* 0x0000000703027824 */ /* 0x040fe200078e02ff */
[----:B------:R-:W-:Y:S01]  /*00f0*/  I2FP.F32.U32 R4, R24 ;  /* 0x0000001800047245 */ /* 0x000fe20000201000 */
[----:B------:R-:W-:Y:S01]  /*0100*/  IMAD.SHL.U32 R28, R3, 0x2, RZ ;  /* 0x00000002031c7824 */ /* 0x000fe200078e00ff */
[----:B------:R-:W-:Y:S01]  /*0110*/  I2FP.F32.U32 R6, R16 ;  /* 0x0000001000067245 */ /* 0x000fe20000201000 */
[C---:B------:R-:W-:Y:S01]  /*0120*/  IMAD.IADD R19, R17.reuse, 0x1, R0 ;  /* 0x0000000111137824 */ /* 0x040fe200078e0200 */
[C---:B------:R-:W-:Y:S01]  /*0130*/  IADD3 R24, PT, PT, R17.reuse, R24, RZ ;  /* 0x0000001811187210 */ /* 0x040fe20007ffe0ff */
[C---:B------:R-:W-:Y:S01]  /*0140*/  IMAD.IADD R18, R17.reuse, 0x1, R18 ;  /* 0x0000000111127824 */ /* 0x040fe200078e0212 */
[C---:B------:R-:W-:Y:S01]  /*0150*/  IADD3 R16, PT, PT, R17.reuse, R16, RZ ;  /* 0x0000001011107210 */ /* 0x040fe20007ffe0ff */
[C---:B------:R-:W-:Y:S01]  /*0160*/  IMAD.IADD R26, R17.reuse, 0x1, R3 ;  /* 0x00000001111a7824 */ /* 0x040fe200078e0203 */
[-C--:B------:R-:W-:Y:S01]  /*0170*/  IADD3 R0, PT, PT, R17, R2.reuse, RZ ;  /* 0x0000000211007210 */ /* 0x080fe20007ffe0ff */
[----:B------:R-:W-:Y:S01]  /*0180*/  FMUL R4, R4, 0.10000000149011611938 ;  /* 0x3dcccccd04047820 */ /* 0x000fe20000400000 */
[----:B------:R-:W-:Y:S01]  /*0190*/  I2FP.F32.U32 R7, R2 ;  /* 0x0000000200077245 */ /* 0x000fe20000201000 */
        /* <DEDUP_REMOVED lines=11> */
[----:B------:R-:W-:Y:S01]  /*0250*/  IADD3 R28, PT, PT, R17, R28, RZ ;  /* 0x0000001c111c7210 */ /* 0x000fe20007ffe0ff */
[----:B------:R-:W-:Y:S01]  /*0260*/  FMUL R22, R22, 0.10000000149011611938 ;  /* 0x3dcccccd16167820 */ /* 0x000fe20000400000 */
[----:B------:R-:W-:Y:S01]  /*0270*/  I2FP.F32.U32 R11, R19 ;  /* 0x00000013000b7245 */ /* 0x000fe20000201000 */
[----:B------:R-:W-:Y:S01]  /*0280*/  FMUL R23, R23, 0.10000000149011611938 ;  /* 0x3dcccccd17177820 */ /* 0x000fe20000400000 */
[-C--:B------:R-:W-:Y:S01]  /*0290*/  I2FP.F32.U32 R8, R17.reuse ;  /* 0x0000001100087245 */ /* 0x080fe20000201000 */
[C---:B------:R-:W-:Y:S01]  /*02a0*/  IMAD.IADD R19, R17.reuse, 0x1, R19 ;  /* 0x0000000111137824 */ /* 0x040fe200078e0213 */
[----:B------:R-:W-:Y:S01]  /*02b0*/  I2FP.F32.U32 R9, R26 ;  /* 0x0000001a00097245 */ /* 0x000fe20000201000 */
[C---:B------:R-:W-:Y:S01]  /*02c0*/  IMAD.IADD R26, R17.reuse, 0x1, R26 ;  /* 0x00000001111a7824 */ /* 0x040fe200078e021a */
[-C--:B------:R-:W-:Y:S01]  /*02d0*/  I2FP.F32.U32 R10, R28.reuse ;  /* 0x0000001c000a7245 */ /* 0x080fe20000201000 */
[----:B------:R1:W-:Y:S01]  /*02e0*/  STL.128 [R1+0x10], R4 ;  /* 0x0000100401007387 */ /* 0x0003e20000100c00 */
[C---:B------:R-:W-:Y:S01]  /*02f0*/  IADD3 R2, PT, PT, R17.reuse, R17, RZ ;  /* 0x0000001111027210 */ /* 0x040fe20007ffe0ff */
[----:B------:R-:W-:Y:S01]  /*0300*/  FMUL R14, R14, 0.10000000149011611938 ;  /* 0x3dcccccd0e0e7820 */ /* 0x000fe20000400000 */
[----:B------:R-:W-:Y:S01]  /*0310*/  IADD3 R28, PT, PT, R17, R28, RZ ;  /* 0x0000001c111c7210 */ /* 0x000fe20007ffe0ff */
[----:B------:R-:W-:Y:S01]  /*0320*/  FMUL R15, R15, 0.10000000149011611938 ;  /* 0x3dcccccd0f0f7820 */ /* 0x000fe20000400000 */
[----:B------:R-:W-:Y:S01]  /*0330*/  FMUL R8, R8, 0.10000000149011611938 ;  /* 0x3dcccccd08087820 */ /* 0x000fe20000400000 */
[----:B------:R-:W-:Y:S01]  /*0340*/  FMUL R9, R9, 0.10000000149011611938 ;  /* 0x3dcccccd09097820 */ /* 0x000fe20000400000 */
[----:B------:R-:W-:Y:S01]  /*0350*/  FMUL R10, R10, 0.10000000149011611938 ;  /* 0x3dcccccd0a0a7820 */ /* 0x000fe20000400000 */
[----:B------:R-:W-:Y:S01]  /*0360*/  FMUL R11, R11, 0.10000000149011611938 ;  /* 0x3dcccccd0b0b7820 */ /* 0x000fe20000400000 */
[----:B------:R2:W-:Y:S01]  /*0370*/  STL.128 [R1+0x30], R20 ;  /* 0x0000301401007387 */ /* 0x0005e20000100c00 */
[C---:B------:R-:W-:Y:S01]  /*0380*/  IMAD.IADD R18, R17.reuse, 0x1, R18 ;  /* 0x0000000111127824 */ /* 0x040fe200078e0212 */
[C---:B------:R-:W-:Y:S01]  /*0390*/  IADD3 R24, PT, PT, R17.reuse, R24, RZ ;  /* 0x0000001811187210 */ /* 0x040fe20007ffe0ff */
[C---:B------:R-:W-:Y:S01]  /*03a0*/  IMAD.IADD R0, R17.reuse, 0x1, R0 ;  /* 0x0000000111007824 */ /* 0x040fe200078e0200 */
[C---:B------:R-:W-:Y:S01]  /*03b0*/  IADD3 R16, PT, PT, R17.reuse, R16, RZ ;  /* 0x0000001011107210 */ /* 0x040fe20007ffe0ff */
[----:B------:R3:W-:Y:S01]  /*03c0*/  STL.128 [R1], R12 ;  /* 0x0000000c01007387 */ /* 0x0007e20000100c00 */
[----:B-1----:R-:W-:Y:S01]  /*03d0*/  I2FP.F32.U32 R7, R19 ;  /* 0x0000001300077245 */ /* 0x002fe20000201000 */
[----:B------:R-:W-:Y:S01]  /*03e0*/  IMAD.IADD R19, R17, 0x1, R19 ;  /* 0x0000000111137824 */ /* 0x000fe200078e0213 */
[----:B------:R-:W-:Y:S01]  /*03f0*/  I2FP.F32.U32 R4, R2 ;  /* 0x0000000200047245 */ /* 0x000fe20000201000 */
[----:B------:R1:W-:Y:S01]  /*0400*/  STL.128 [R1+0x20], R8 ;  /* 0x0000200801007387 */ /* 0x0003e20000100c00 */
[----:B------:R-:W-:Y:S01]  /*0410*/  I2FP.F32.U32 R5, R26 ;  /* 0x0000001a00057245 */ /* 0x000fe20000201000 */
[----:B------:R-:W-:Y:S01]  /*0420*/  FMUL R7, R7, 0.10000000149011611938 ;  /* 0x3dcccccd07077820 */ /* 0x000fe20000400000 */
[----:B------:R-:W-:Y:S01]  /*0430*/  I2FP.F32.U32 R6, R28 ;  /* 0x0000001c00067245 */ /* 0x000fe20000201000 */
[----:B------:R-:W-:Y:S01]  /*0440*/  FMUL R4, R4, 0.10000000149011611938 ;  /* 0x3dcccccd04047820 */ /* 0x000fe20000400000 */
[C---:B------:R-:W-:Y:S01]  /*0450*/  IADD3 R2, PT, PT, R17.reuse, R2, RZ ;  /* 0x0000000211027210 */ /* 0x040fe20007ffe0ff */
[C---:B--2---:R-:W-:Y:S01]  /*0460*/  IMAD.IADD R20, R17.reuse, 0x1, R26 ;  /* 0x0000000111147824 */ /* 0x044fe200078e021a */
[----:B------:R-:W-:Y:S01]  /*0470*/  IADD3 R28, PT, PT, R17, R28, RZ ;  /* 0x0000001c111c7210 */ /* 0x000fe20007ffe0ff */
[----:B------:R-:W-:Y:S01]  /*0480*/  FMUL R5, R5, 0.10000000149011611938 ;  /* 0x3dcccccd05057820 */ /* 0x000fe20000400000 */
[----:B------:R-:W-:Y:S01]  /*0490*/  FMUL R6, R6, 0.10000000149011611938 ;  /* 0x3dcccccd06067820 */ /* 0x000fe20000400000 */
[----:B------:R-:W-:-:S02]  /*04a0*/  IADD3 R22, PT, PT, R17, R24, RZ ;  /* 0x0000001811167210 */ /* 0x000fc40007ffe0ff */
[----:B---3--:R-:W-:Y:S02]  /*04b0*/  I2FP.F32.U32 R12, R2 ;  /* 0x00000002000c7245 */ /* 0x008fe40000201000 */
[----:B------:R-:W-:Y:S01]  /*04c0*/  I2FP.F32.U32 R13, R20 ;  /* 0x00000014000d7245 */ /* 0x000fe20000201000 */
[----:B------:R2:W-:Y:S01]  /*04d0*/  STL.128 [R1+0x40], R4 ;  /* 0x0000400401007387 */ /* 0x0005e20000100c00 */
[----:B-1----:R-:W-:Y:S01]  /*04e0*/  I2FP.F32.U32 R8, R24 ;  /* 0x0000001800087245 */ /* 0x002fe20000201000 */
[C---:B------:R-:W-:Y:S01]  /*04f0*/  IMAD.IADD R24, R17.reuse, 0x1, R18 ;  /* 0x0000000111187824 */ /* 0x040fe200078e0212 */
[----:B------:R-:W-:Y:S01]  /*0500*/  I2FP.F32.U32 R9, R18 ;  /* 0x0000001200097245 */ /* 0x000fe20000201000 */
[----:B------:R-:W-:Y:S01]  /*0510*/  FMUL R12, R12, 0.10000000149011611938 ;  /* 0x3dcccccd0c0c7820 */ /* 0x000fe20000400000 */
[----:B------:R-:W-:Y:S01]  /*0520*/  I2FP.F32.U32 R10, R16 ;  /* 0x00000010000a7245 */ /* 0x000fe20000201000 */
[----:B------:R-:W-:Y:S01]  /*0530*/  FMUL R8, R8, 0.10000000149011611938 ;  /* 0x3dcccccd08087820 */ /* 0x000fe20000400000 */
[----:B------:R-:W-:Y:S01]  /*0540*/  I2FP.F32.U32 R11, R0 ;  /* 0x00000000000b7245 */ /* 0x000fe20000201000 */
[----:B------:R-:W-:Y:S01]  /*0550*/  IMAD.IADD R0, R17, 0x1, R0 ;  /* 0x0000000111007824 */ /* 0x000fe200078e0200 */
[----:B------:R-:W-:Y:S01]  /*0560*/  I2FP.F32.U32 R14, R28 ;  /* 0x0000001c000e7245 */ /* 0x000fe20000201000 */
[----:B------:R-:W-:Y:S01]  /*0570*/  FMUL R9, R9, 0.10000000149011611938 ;  /* 0x3dcccccd09097820 */ /* 0x000fe20000400000 */
[----:B------:R-:W-:Y:S01]  /*0580*/  I2FP.F32.U32 R15, R19 ;  /* 0x00000013000f7245 */ /* 0x000fe20000201000 */
[----:B------:R-:W-:Y:S01]  /*0590*/  FMUL R10, R10, 0.10000000149011611938 ;  /* 0x3dcccccd0a0a7820 */ /* 0x000fe20000400000 */
[C---:B------:R-:W-:Y:S01]  /*05a0*/  IADD3 R26, PT, PT, R17.reuse, R16, RZ ;  /* 0x00000010111a7210 */ /* 0x040fe20007ffe0ff */
[----:B------:R-:W-:-:S02]  /*05b0*/  IMAD.IADD R16, R17, 0x1, R20 ;  /* 0x0000000111107824 */ /* 0x000fc400078e0214 */
[----:B------:R-:W-:Y:S01]  /*05c0*/  FMUL R11, R11, 0.10000000149011611938 ;  /* 0x3dcccccd0b0b7820 */ /* 0x000fe20000400000 */
[----:B------:R-:W-:Y:S01]  /*05d0*/  FMUL R13, R13, 0.10000000149011611938 ;  /* 0x3dcccccd0d0d7820 */ /* 0x000fe20000400000 */
[----:B------:R-:W-:Y:S01]  /*05e0*/  FMUL R14, R14, 0.10000000149011611938 ;  /* 0x3dcccccd0e0e7820 */ /* 0x000fe20000400000 */
[----:B------:R-:W-:Y:S01]  /*05f0*/  FMUL R15, R15, 0.10000000149011611938 ;  /* 0x3dcccccd0f0f7820 */ /* 0x000fe20000400000 */
[C---:B------:R-:W-:Y:S01]  /*0600*/  IMAD.IADD R20, R17.reuse, 0x1, R19 ;  /* 0x0000000111147824 */ /* 0x040fe200078e0213 */
[----:B--2---:R-:W-:Y:S01]  /*0610*/  I2FP.F32.U32 R4, R22 ;  /* 0x0000001600047245 */ /* 0x004fe20000201000 */
[C---:B------:R-:W-:Y:S01]  /*0620*/  IMAD.IADD R21, R17.reuse, 0x1, R24 ;  /* 0x0000000111157824 */ /* 0x040fe200078e0218 */
[C---:B------:R-:W-:Y:S01]  /*0630*/  IADD3 R2, PT, PT, R17.reuse, R2, RZ ;  /* 0x0000000211027210 */ /* 0x040fe20007ffe0ff */
[C---:B------:R-:W-:Y:S01]  /*0640*/  IMAD.IADD R19, R17.reuse, 0x1, R0 ;  /* 0x0000000111137824 */ /* 0x040fe200078e0200 */
[C---:B------:R-:W-:Y:S01]  /*0650*/  IADD3 R18, PT, PT, R17.reuse, R28, RZ ;  /* 0x0000001c11127210 */ /* 0x040fe20007ffe0ff */
[----:B------:R1:W-:Y:S01]  /*0660*/  STL.128 [R1+0x50], R8 ;  /* 0x0000500801007387 */ /* 0x0003e20000100c00 */
[C---:B------:R-:W-:Y:S01]  /*0670*/  IADD3 R22, PT, PT, R17.reuse, R22, RZ ;  /* 0x0000001611167210 */ /* 0x040fe20007ffe0ff */
[----:B------:R-:W-:Y:S01]  /*0680*/  FMUL R4, R4, 0.10000000149011611938 ;  /* 0x3dcccccd04047820 */ /* 0x000fe20000400000 */
[C---:B------:R-:W-:Y:S01]  /*0690*/  IADD3 R23, PT, PT, R17.reuse, R26, RZ ;  /* 0x0000001a11177210 */ /* 0x040fe20007ffe0ff */
[----:B------:R2:W-:Y:S01]  /*06a0*/  STL.128 [R1+0x60], R12 ;  /* 0x0000600c01007387 */ /* 0x0005e20000100c00 */
[----:B------:R-:W-:Y:S01]  /*06b0*/  I2FP.F32.U32 R5, R24 ;  /* 0x0000001800057245 */ /* 0x000fe20000201000 */
[C---:B------:R-:W-:Y:S01]  /*06c0*/  IMAD.IADD R24, R17.reuse, 0x1, R2 ;  /* 0x0000000111187824 */ /* 0x040fe200078e0202 */
[----:B------:R-:W-:Y:S01]  /*06d0*/  I2FP.F32.U32 R6, R26 ;  /* 0x0000001a00067245 */ /* 0x000fe20000201000 */
[----:B------:R-:W-:Y:S01]  /*06e0*/  IMAD.IADD R26, R17, 0x1, R18 ;  /* 0x00000001111a7824 */ /* 0x000fe200078e0212 */
[----:B------:R-:W-:Y:S01]  /*06f0*/  I2FP.F32.U32 R7, R0 ;  /* 0x0000000000077245 */ /* 0x000fe20000201000 */
[----:B------:R-:W-:Y:S01]  /*0700*/  FMUL R5, R5, 0.10000000149011611938 ;  /* 0x3dcccccd05057820 */ /* 0x000fe20000400000 */
[----:B------:R-:W-:Y:S01]  /*0710*/  IADD3 R28, PT, PT, R17, R16, RZ ;  /* 0x00000010111c7210 */ /* 0x000fe20007ffe0ff */
[----:B------:R-:W-:Y:S01]  /*0720*/  FMUL R6, R6, 0.10000000149011611938 ;  /* 0x3dcccccd06067820 */ /* 0x000fe20000400000 */
[----:B------:R-:W-:Y:S01]  /*0730*/  IADD3 R0, PT, PT, R1, 0xb0, RZ ;  /* 0x000000b001007810 */ /* 0x000fe20007ffe0ff */
[----:B------:R-:W-:Y:S01]  /*0740*/  FMUL R7, R7, 0.10000000149011611938 ;  /* 0x3dcccccd07077820 */ /* 0x000fe20000400000 */
[----:B-1----:R-:W-:-:S02]  /*0750*/  I2FP.F32.U32 R8, R2 ;  /* 0x0000000200087245 */ /* 0x002fc40000201000 */
[----:B------:R-:W-:Y:S02]  /*0760*/  I2FP.F32.U32 R9, R16 ;  /* 0x0000001000097245 */ /* 0x000fe40000201000 */
[----:B------:R1:W-:Y:S01]  /*0770*/  STL.128 [R1+0x70], R4 ;  /* 0x0000700401007387 */ /* 0x0003e20000100c00 */
[----:B------:R-:W-:Y:S01]  /*0780*/  I2FP.F32.U32 R10, R18 ;  /* 0x00000012000a7245 */ /* 0x000fe20000201000 */
[----:B------:R-:W-:Y:S01]  /*0790*/  FMUL R8, R8, 0.10000000149011611938 ;  /* 0x3dcccccd08087820 */ /* 0x000fe20000400000 */
[----:B------:R-:W-:Y:S01]  /*07a0*/  I2FP.F32.U32 R11, R20 ;  /* 0x00000014000b7245 */ /* 0x000fe20000201000 */
[----:B------:R-:W-:Y:S01]  /*07b0*/  FMUL R9, R9, 0.10000000149011611938 ;  /* 0x3dcccccd09097820 */ /* 0x000fe20000400000 */
[----:B--2---:R-:W-:Y:S01]  /*07c0*/  I2FP.F32.U32 R12, R22 ;  /* 0x00000016000c7245 */ /* 0x004fe20000201000 */
[----:B------:R-:W-:Y:S01]  /*07d0*/  FMUL R10, R10, 0.10000000149011611938 ;  /* 0x3dcccccd0a0a7820 */ /* 0x000fe20000400000 */
[----:B------:R-:W-:Y:S01]  /*07e0*/  I2FP.F32.U32 R13, R21 ;  /* 0x00000015000d7245 */ /* 0x000fe20000201000 */
[----:B------:R-:W-:Y:S01]  /*07f0*/  FMUL R11, R11, 0.10000000149011611938 ;  /* 0x3dcccccd0b0b7820 */ /* 0x000fe20000400000 */
[----:B------:R-:W-:Y:S01]  /*0800*/  I2FP.F32.U32 R14, R23 ;  /* 0x00000017000e7245 */ /* 0x000fe20000201000 */
[----:B------:R-:W-:Y:S01]  /*0810*/  FMUL R12, R12, 0.10000000149011611938 ;  /* 0x3dcccccd0c0c7820 */ /* 0x000fe20000400000 */
[----:B------:R-:W-:Y:S01]  /*0820*/  I2FP.F32.U32 R15, R19 ;  /* 0x00000013000f7245 */ /* 0x000fe20000201000 */
[----:B------:R-:W-:Y:S01]  /*0830*/  FMUL R13, R13, 0.10000000149011611938 ;  /* 0x3dcccccd0d0d7820 */ /* 0x000fe20000400000 */
[----:B------:R1:W-:Y:S01]  /*0840*/  STL.128 [R1+0x80], R8 ;  /* 0x0000800801007387 */ /* 0x0003e20000100c00 */
[----:B------:R-:W-:Y:S01]  /*0850*/  FMUL R14, R14, 0.10000000149011611938 ;  /* 0x3dcccccd0e0e7820 */ /* 0x000fe20000400000 */
[----:B------:R-:W-:Y:S01]  /*0860*/  IADD3 R20, PT, PT, R17, R20, RZ ;  /* 0x0000001411147210 */ /* 0x000fe20007ffe0ff */
[----:B------:R-:W-:Y:S01]  /*0870*/  FMUL R15, R15, 0.10000000149011611938 ;  /* 0x3dcccccd0f0f7820 */ /* 0x000fe20000400000 */
[C---:B------:R-:W-:Y:S01]  /*0880*/  IMAD.IADD R22, R17.reuse, 0x1, R22 ;  /* 0x0000000111167824 */ /* 0x040fe200078e0216 */
[C---:B------:R-:W-:Y:S01]  /*0890*/  IADD3 R2, PT, PT, R17.reuse, R21, RZ ;  /* 0x0000001511027210 */ /* 0x040fe20007ffe0ff */
[C---:B------:R-:W-:Y:S01]  /*08a0*/  IMAD.IADD R16, R17.reuse, 0x1, R23 ;  /* 0x0000000111107824 */ /* 0x040fe200078e0217 */
[----:B------:R-:W-:Y:S01]  /*08b0*/  IADD3 R18, PT, PT, R17, R19, RZ ;  /* 0x0000001311127210 */ /* 0x000fe20007ffe0ff */
[----:B0-----:R1:W-:Y:S06]  /*08c0*/  STL.128 [R1+0x90], R12 ;  /* 0x0000900c01007387 */ /* 0x0013ec0000100c00 */
.L_x_0:
[----:B-1----:R-:W-:Y:S01]  /*08d0*/  I2FP.F32.U32 R5, R28 ;  /* 0x0000001c00057245 */ /* 0x002fe20000201000 */
[C---:B------:R-:W-:Y:S01]  /*08e0*/  IMAD.IADD R28, R17.reuse, 0x1, R28 ;  /* 0x00000001111c7824 */ /* 0x040fe200078e021c */
[----:B------:R-:W-:Y:S01]  /*08f0*/  I2FP.F32.U32 R6, R26 ;  /* 0x0000001a00067245 */ /* 0x000fe20000201000 */
[C---:B------:R-:W-:Y:S01]  /*0900*/  IMAD.IADD R19, R17.reuse, 0x1, R16 ;  /* 0x0000000111137824 */ /* 0x040fe200078e0210 */
[----:B------:R-:W-:Y:S01]  /*0910*/  I2FP.F32.U32 R7, R20 ;  /* 0x0000001400077245 */ /* 0x000fe20000201000 */
[----:B------:R-:W-:Y:S01]  /*0920*/  IMAD.IADD R20, R17, 0x1, R20 ;  /* 0x0000000111147824 */ /* 0x000fe200078e0214 */
[----:B------:R-:W-:Y:S01]  /*0930*/  I2FP.F32.U32 R4, R24 ;  /* 0x0000001800047245 */ /* 0x000fe20000201000 */
[----:B------:R-:W-:Y:S01]  /*0940*/  FMUL R5, R5, 0.10000000149011611938 ;  /* 0x3dcccccd05057820 */ /* 0x000fe20000400000 */
[C---:B------:R-:W-:Y:S01]  /*0950*/  IADD3 R26, PT, PT, R17.reuse, R26, RZ ;  /* 0x0000001a111a7210 */ /* 0x040fe20007ffe0ff */
[----:B------:R-:W-:Y:S01]  /*0960*/  FMUL R6, R6, 0.10000000149011611938 ;  /* 0x3dcccccd06067820 */ /* 0x000fe20000400000 */
[----:B------:R-:W-:Y:S01]  /*0970*/  IADD3 R24, PT, PT, R17, R24, RZ ;  /* 0x0000001811187210 */ /* 0x000fe20007ffe0ff */
        /* <DEDUP_REMOVED lines=14> */
[----:B------:R0:W-:Y:S01]  /*0a60*/  STL.128 [R0+-0x10], R4 ;  /* 0xfffff00400007387 */ /* 0x0001e20000100c00 */
[----:B------:R-:W-:Y:S01]  /*0a70*/  I2FP.F32.U32 R15, R20 ;  /* 0x00000014000f7245 */ /* 0x000fe20000201000 */
[----:B------:R-:W-:Y:S01]  /*0a80*/  FMUL R12, R12, 0.10000000149011611938 ;  /* 0x3dcccccd0c0c7820 */ /* 0x000fe20000400000 */
[----:B------:R-:W-:Y:S01]  /*0a90*/  IADD3 R2, PT, PT, R17, R2, RZ ;  /* 0x0000000211027210 */ /* 0x000fe20007ffe0ff */
[----:B------:R-:W-:Y:S01]  /*0aa0*/  FMUL R13, R13, 0.10000000149011611938 ;  /* 0x3dcccccd0d0d7820 */ /* 0x000fe20000400000 */
[----:B------:R-:W-:Y:S01]  /*0ab0*/  IADD3 R21, PT, PT, R17, R18, RZ ;  /* 0x0000001211157210 */ /* 0x000fe20007ffe0ff */
[----:B------:R-:W-:Y:S01]  /*0ac0*/  FMUL R14, R14, 0.10000000149011611938 ;  /* 0x3dcccccd0e0e7820 */ /* 0x000fe20000400000 */
[----:B------:R-:W-:Y:S01]  /*0ad0*/  FMUL R15, R15, 0.10000000149011611938 ;  /* 0x3dcccccd0f0f7820 */ /* 0x000fe20000400000 */
[C---:B------:R-:W-:Y:S01]  /*0ae0*/  IMAD.IADD R28, R17.reuse, 0x1, R28 ;  /* 0x00000001111c7824 */ /* 0x040fe200078e021c */
[----:B------:R-:W-:Y:S01]  /*0af0*/  I2FP.F32.U32 R23, R22 ;  /* 0x0000001600177245 */ /* 0x000fe20000201000 */
[C---:B------:R-:W-:Y:S01]  /*0b00*/  IMAD.IADD R20, R17.reuse, 0x1, R20 ;  /* 0x0000000111147824 */ /* 0x040fe200078e0214 */
[C---:B------:R-:W-:Y:S01]  /*0b10*/  IADD3 R26, PT, PT, R17.reuse, R26, RZ ;  /* 0x0000001a111a7210 */ /* 0x040fe20007ffe0ff */
[C---:B------:R-:W-:Y:S01]  /*0b20*/  IMAD.IADD R16, R17.reuse, 0x1, R2 ;  /* 0x0000000111107824 */ /* 0x040fe200078e0202 */
[C---:B------:R-:W-:Y:S01]  /*0b30*/  IADD3 R22, PT, PT, R17.reuse, R22, RZ ;  /* 0x0000001611167210 */ /* 0x040fe20007ffe0ff */
[C---:B------:R-:W-:Y:S01]  /*0b40*/  IMAD.IADD R18, R17.reuse, 0x1, R19 ;  /* 0x0000000111127824 */ /* 0x040fe200078e0213 */
[----:B------:R-:W-:Y:S01]  /*0b50*/  IADD3 R24, PT, PT, R17, R24, RZ ;  /* 0x0000001811187210 */ /* 0x000fe20007ffe0ff */
[----:B------:R1:W-:Y:S01]  /*0b60*/  STL.128 [R0], R8 ;  /* 0x0000000800007387 */ /* 0x0003e20000100c00 */
[----:B0-----:R-:W-:Y:S01]  /*0b70*/  I2FP.F32.U32 R5, R2 ;  /* 0x0000000200057245 */ /* 0x001fe20000201000 */
[----:B------:R-:W-:Y:S01]  /*0b80*/  FMUL R4, R23, 0.10000000149011611938 ;  /* 0x3dcccccd17047820 */ /* 0x000fe20000400000 */
[----:B------:R-:W-:Y:S01]  /*0b90*/  I2FP.F32.U32 R6, R19 ;  /* 0x0000001300067245 */ /* 0x000fe20000201000 */
[----:B------:R0:W-:Y:S01]  /*0ba0*/  STL.128 [R0+0x10], R12 ;  /* 0x0000100c00007387 */ /* 0x0001e20000100c00 */
[-C--:B------:R-:W-:Y:S01]  /*0bb0*/  I2FP.F32.U32 R7, R21.reuse ;  /* 0x0000001500077245 */ /* 0x080fe20000201000 */
[----:B------:R-:W-:Y:S01]  /*0bc0*/  FMUL R5, R5, 0.10000000149011611938 ;  /* 0x3dcccccd05057820 */ /* 0x000fe20000400000 */
[C---:B------:R-:W-:Y:S01]  /*0bd0*/  IADD3 R2, PT, PT, R17.reuse, R21, RZ ;  /* 0x0000001511027210 */ /* 0x040fe20007ffe0ff */
[----:B------:R-:W-:Y:S01]  /*0be0*/  FMUL R6, R6, 0.10000000149011611938 ;  /* 0x3dcccccd06067820 */ /* 0x000fe20000400000 */
[----:B------:R-:W-:-:S02]  /*0bf0*/  IMAD.IADD R21, R17, 0x1, R20 ;  /* 0x0000000111157824 */ /* 0x000fc400078e0214 */
[----:B------:R-:W-:Y:S01]  /*0c00*/  FMUL R7, R7, 0.10000000149011611938 ;  /* 0x3dcccccd07077820 */ /* 0x000fe20000400000 */
[----:B------:R-:W-:Y:S01]  /*0c10*/  IADD3 R19, PT, PT, R17, R26, RZ ;  /* 0x0000001a11137210 */ /* 0x000fe20007ffe0ff */
[----:B------:R-:W-:-:S03]  /*0c20*/  UIADD3 UR4, UPT, UPT, UR4, 0x30, URZ ;  /* 0x0000003004047890 */ /* 0x000fc6000fffe0ff */
[----:B------:R2:W-:Y:S01]  /*0c30*/  STL.128 [R0+0x20], R4 ;  /* 0x0000200400007387 */ /* 0x0005e20000100c00 */
[----:B-1----:R-:W-:Y:S01]  /*0c40*/  I2FP.F32.U32 R9, R28 ;  /* 0x0000001c00097245 */ /* 0x002fe20000201000 */
[----:B------:R-:W-:Y:S01]  /*0c50*/  IMAD.IADD R28, R17, 0x1, R28 ;  /* 0x00000001111c7824 */ /* 0x000fe200078e021c */
[----:B------:R-:W-:Y:S01]  /*0c60*/  I2FP.F32.U32 R11, R20 ;  /* 0x00000014000b7245 */ /* 0x000fe20000201000 */
[----:B------:R-:W-:Y:S01]  /*0c70*/  UISETP.NE.AND UP0, UPT, UR4, 0x3e8, UPT ;  /* 0x000003e80400788c */ /* 0x000fe2000bf05270 */
[----:B------:R-:W-:Y:S01]  /*0c80*/  I2FP.F32.U32 R8, R24 ;  /* 0x0000001800087245 */ /* 0x000fe20000201000 */
[----:B------:R-:W-:Y:S01]  /*0c90*/  FMUL R9, R9, 0.10000000149011611938 ;  /* 0x3dcccccd09097820 */ /* 0x000fe20000400000 */
[----:B------:R-:W-:Y:S01]  /*0ca0*/  I2FP.F32.U32 R10, R26 ;  /* 0x0000001a000a7245 */ /* 0x000fe20000201000 */
[----:B------:R-:W-:Y:S01]  /*0cb0*/  FMUL R11, R11, 0.10000000149011611938 ;  /* 0x3dcccccd0b0b7820 */ /* 0x000fe20000400000 */
[----:B0-----:R-:W-:Y:S01]  /*0cc0*/  I2FP.F32.U32 R12, R22 ;  /* 0x00000016000c7245 */ /* 0x001fe20000201000 */
[----:B------:R-:W-:Y:S01]  /*0cd0*/  FMUL R8, R8, 0.10000000149011611938 ;  /* 0x3dcccccd08087820 */ /* 0x000fe20000400000 */
[----:B------:R-:W-:Y:S01]  /*0ce0*/  I2FP.F32.U32 R13, R16 ;  /* 0x00000010000d7245 */ /* 0x000fe20000201000 */
[----:B------:R-:W-:Y:S01]  /*0cf0*/  FMUL R10, R10, 0.10000000149011611938 ;  /* 0x3dcccccd0a0a7820 */ /* 0x000fe20000400000 */
[----:B------:R-:W-:Y:S01]  /*0d00*/  I2FP.F32.U32 R14, R18 ;  /* 0x00000012000e7245 */ /* 0x000fe20000201000 */
[----:B------:R-:W-:Y:S01]  /*0d10*/  FMUL R12, R12, 0.10000000149011611938 ;  /* 0x3dcccccd0c0c7820 */ /* 0x000fe20000400000 */
[----:B------:R-:W-:Y:S01]  /*0d20*/  I2FP.F32.U32 R15, R2 ;  /* 0x00000002000f7245 */ /* 0x000fe20000201000 */
[----:B------:R-:W-:Y:S01]  /*0d30*/  FMUL R13, R13, 0.10000000149011611938 ;  /* 0x3dcccccd0d0d7820 */ /* 0x000fe20000400000 */
[C---:B------:R-:W-:Y:S01]  /*0d40*/  IADD3 R20, PT, PT, R17.reuse, R22, RZ ;  /* 0x0000001611147210 */ /* 0x040fe20007ffe0ff */
[C---:B------:R-:W-:Y:S01]  /*0d50*/  IMAD.IADD R22, R17.reuse, 0x1, R16 ;  /* 0x0000000111167824 */ /* 0x040fe200078e0210 */
[----:B------:R-:W-:Y:S01]  /*0d60*/  IADD3 R16, PT, PT, R17, R24, RZ ;  /* 0x0000001811107210 */ /* 0x000fe20007ffe0ff */
[----:B------:R-:W-:Y:S01]  /*0d70*/  FMUL R14, R14, 0.10000000149011611938 ;  /* 0x3dcccccd0e0e7820 */ /* 0x000fe20000400000 */
[----:B------:R-:W-:Y:S01]  /*0d80*/  FMUL R15, R15, 0.10000000149011611938 ;  /* 0x3dcccccd0f0f7820 */ /* 0x000fe20000400000 */
[C---:B------:R-:W-:Y:S01]  /*0d90*/  IMAD.IADD R26, R17.reuse, 0x1, R2 ;  /* 0x00000001111a7824 */ /* 0x040fe200078e0202 */
[----:B--2---:R-:W-:Y:S01]  /*0da0*/  I2FP.F32.U32 R5, R28 ;  /* 0x0000001c00057245 */ /* 0x004fe20000201000 */
[C---:B------:R-:W-:Y:S01]  /*0db0*/  IMAD.IADD R28, R17.reuse, 0x1, R28 ;  /* 0x00000001111c7824 */ /* 0x040fe200078e021c */
[----:B------:R-:W-:Y:S01]  /*0dc0*/  I2FP.F32.U32 R6, R19 ;  /* 0x0000001300067245 */ /* 0x000fe20000201000 */
[----:B------:R-:W-:Y:S01]  /*0dd0*/  IMAD.IADD R2, R17, 0x1, R21 ;  /* 0x0000000111027824 */ /* 0x000fe200078e0215 */
[----:B------:R-:W-:Y:S01]  /*0de0*/  I2FP.F32.U32 R7, R21 ;  /* 0x0000001500077245 */ /* 0x000fe20000201000 */
[----:B------:R0:W-:Y:S01]  /*0df0*/  STL.128 [R0+0x30], R8 ;  /* 0x0000300800007387 */ /* 0x0001e20000100c00 */
[----:B------:R-:W-:Y:S01]  /*0e00*/  I2FP.F32.U32 R4, R16 ;  /* 0x0000001000047245 */ /* 0x000fe20000201000 */
[----:B------:R-:W-:Y:S01]  /*0e10*/  FMUL R5, R5, 0.10000000149011611938 ;  /* 0x3dcccccd05057820 */ /* 0x000fe20000400000 */
[C---:B------:R-:W-:Y:S01]  /*0e20*/  IADD3 R18, PT, PT, R17.reuse, R18, RZ ;  /* 0x0000001211127210 */ /* 0x040fe20007ffe0ff */
[----:B------:R1:W-:Y:S01]  /*0e30*/  STL.128 [R0+0x40], R12 ;  /* 0x0000400c00007387 */ /* 0x0003e20000100c00 */
[C---:B------:R-:W-:Y:S01]  /*0e40*/  IADD3 R24, PT, PT, R17.reuse, R19, RZ ;  /* 0x0000001311187210 */ /* 0x040fe20007ffe0ff */
[----:B------:R-:W-:Y:S01]  /*0e50*/  FMUL R4, R4, 0.10000000149011611938 ;  /* 0x3dcccccd04047820 */ /* 0x000fe20000400000 */
[----:B------:R-:W-:Y:S01]  /*0e60*/  IADD3 R16, PT, PT, R17, R16, RZ ;  /* 0x0000001011107210 */ /* 0x000fe20007ffe0ff */
[----:B------:R-:W-:Y:S01]  /*0e70*/  FMUL R6, R6, 0.10000000149011611938 ;  /* 0x3dcccccd06067820 */ /* 0x000fe20000400000 */
[----:B------:R-:W-:Y:S01]  /*0e80*/  FMUL R7, R7, 0.10000000149011611938 ;  /* 0x3dcccccd07077820 */ /* 0x000fe20000400000 */
[C---:B------:R-:W-:Y:S01]  /*0e90*/  IMAD.IADD R19, R17.reuse, 0x1, R20 ;  /* 0x0000000111137824 */ /* 0x040fe200078e0214 */
[C---:B------:R-:W-:Y:S01]  /*0ea0*/  IADD3 R21, PT, PT, R17.reuse, R22, RZ ;  /* 0x0000001611157210 */ /* 0x040fe20007ffe0ff */
[----:B------:R-:W-:-:S02]  /*0eb0*/  IMAD.IADD R23, R17, 0x1, R26 ;  /* 0x0000000111177824 */ /* 0x000fc400078e021a */
[----:B------:R2:W-:Y:S01]  /*0ec0*/  STL.128 [R0+0x50], R4 ;  /* 0x0000500400007387 */ /* 0x0005e20000100c00 */
[-C--:B------:R-:W-:Y:S02]  /*0ed0*/  I2FP.F32.U32 R25, R19.reuse ;  /* 0x0000001300197245 */ /* 0x080fe40000201000 */
[----:B0-----:R-:W-:Y:S01]  /*0ee0*/  I2FP.F32.U32 R8, R20 ;  /* 0x0000001400087245 */ /* 0x001fe20000201000 */
[----:B------:R-:W-:Y:S01]  /*0ef0*/  IMAD.IADD R20, R17, 0x1, R2 ;  /* 0x0000000111147824 */ /* 0x000fe200078e0202 */
[----:B------:R-:W-:Y:S02]  /*0f00*/  I2FP.F32.U32 R9, R22 ;  /* 0x0000001600097245 */ /* 0x000fe40000201000 */
[----:B------:R-:W-:Y:S01]  /*0f10*/  I2FP.F32.U32 R10, R18 ;  /* 0x00000012000a7245 */ /* 0x000fe20000201000 */
[----:B------:R-:W-:Y:S01]  /*0f20*/  FMUL R8, R8, 0.10000000149011611938 ;  /* 0x3dcccccd08087820 */ /* 0x000fe20000400000 */
[----:B------:R-:W-:Y:S01]  /*0f30*/  I2FP.F32.U32 R11, R26 ;  /* 0x0000001a000b7245 */ /* 0x000fe20000201000 */
[----:B------:R-:W-:Y:S01]  /*0f40*/  FMUL R9, R9, 0.10000000149011611938 ;  /* 0x3dcccccd09097820 */ /* 0x000fe20000400000 */
[----:B-1----:R-:W-:Y:S01]  /*0f50*/  I2FP.F32.U32 R12, R16 ;  /* 0x00000010000c7245 */ /* 0x002fe20000201000 */
        /* <DEDUP_REMOVED lines=8> */
[----:B------:R-:W-:Y:S01]  /*0fe0*/  FMUL R14, R14, 0.10000000149011611938 ;  /* 0x3dcccccd0e0e7820 */ /* 0x000fe20000400000 */
[----:B------:R-:W-:Y:S01]  /*0ff0*/  IADD3 R26, PT, PT, R17, R24, RZ ;  /* 0x00000018111a7210 */ /* 0x000fe20007ffe0ff */
[----:B------:R-:W-:Y:S01]  /*1000*/  FMUL R15, R15, 0.10000000149011611938 ;  /* 0x3dcccccd0f0f7820 */ /* 0x000fe20000400000 */
[C---:B------:R-:W-:Y:S01]  /*1010*/  IMAD.IADD R24, R17.reuse, 0x1, R16 ;  /* 0x0000000111187824 */ /* 0x040fe200078e0210 */
[-C--:B--2---:R-:W-:Y:S01]  /*1020*/  I2FP.F32.U32 R6, R18.reuse ;  /* 0x0000001200067245 */ /* 0x084fe20000201000 */
[----:B------:R0:W-:Y:S01]  /*1030*/  STL.128 [R0+0x60], R8 ;  /* 0x0000600800007387 */ /* 0x0001e20000100c00 */
[----:B------:R-:W-:Y:S01]  /*1040*/  IADD3 R16, PT, PT, R17, R18, RZ ;  /* 0x0000001211107210 */ /* 0x000fe20007ffe0ff */
[----:B------:R-:W-:Y:S01]  /*1050*/  FMUL R4, R25, 0.10000000149011611938 ;  /* 0x3dcccccd19047820 */ /* 0x000fe20000400000 */
[C---:B------:R-:W-:Y:S01]  /*1060*/  IADD3 R28, PT, PT, R17.reuse, R28, RZ ;  /* 0x0000001c111c7210 */ /* 0x040fe20007ffe0ff */
[----:B------:R1:W-:Y:S01]  /*1070*/  STL.128 [R0+0x70], R12 ;  /* 0x0000700c00007387 */ /* 0x0003e20000100c00 */
[C---:B------:R-:W-:Y:S01]  /*1080*/  IADD3 R22, PT, PT, R17.reuse, R19, RZ ;  /* 0x0000001311167210 */ /* 0x040fe20007ffe0ff */
[----:B------:R-:W-:Y:S01]  /*1090*/  FMUL R6, R6, 0.10000000149011611938 ;  /* 0x3dcccccd06067820 */ /* 0x000fe20000400000 */
[----:B------:R-:W-:-:S02]  /*10a0*/  IADD3 R2, PT, PT, R17, R21, RZ ;  /* 0x0000001511027210 */ /* 0x000fc40007ffe0ff */
[----:B------:R-:W-:Y:S02]  /*10b0*/  IADD3 R18, PT, PT, R17, R23, RZ ;  /* 0x0000001711127210 */ /* 0x000fe40007ffe0ff */
[----:B------:R-:W-:Y:S02]  /*10c0*/  I2FP.F32.U32 R5, R21 ;  /* 0x0000001500057245 */ /* 0x000fe40000201000 */
[----:B------:R-:W-:Y:S02]  /*10d0*/  I2FP.F32.U32 R7, R23 ;  /* 0x0000001700077245 */ /* 0x000fe40000201000 */
        /* <DEDUP_REMOVED lines=16> */
[----:B------:R-:W-:Y:S01]  /*11e0*/  STL.128 [R0+0x80], R4 ;  /* 0x0000800400007387 */ /* 0x000fe20000100c00 */
[----:B------:R-:W-:Y:S01]  /*11f0*/  FMUL R14, R14, 0.10000000149011611938 ;  /* 0x3dcccccd0e0e7820 */ /* 0x000fe20000400000 */
[----:B------:R-:W-:-:S02]  /*1200*/  IMAD.IADD R24, R17, 0x1, R24 ;  /* 0x0000000111187824 */ /* 0x000fc400078e0218 */
[----:B------:R-:W-:Y:S01]  /*1210*/  FMUL R15, R15, 0.10000000149011611938 ;  /* 0x3dcccccd0f0f7820 */ /* 0x000fe20000400000 */
[----:B------:R-:W-:Y:S01]  /*1220*/  STL.128 [R0+0x90], R8 ;  /* 0x0000900800007387 */ /* 0x000fe20000100c00 */
[C---:B------:R-:W-:Y:S01]  /*1230*/  IADD3 R28, PT, PT, R17.reuse, R28, RZ ;  /* 0x0000001c111c7210 */ /* 0x040fe20007ffe0ff */
[C---:B------:R-:W-:Y:S01]  /*1240*/  IMAD.IADD R20, R17.reuse, 0x1, R20 ;  /* 0x0000000111147824 */ /* 0x040fe200078e0214 */
[C---:B------:R-:W-:Y:S01]  /*1250*/  IADD3 R26, PT, PT, R17.reuse, R26, RZ ;  /* 0x0000001a111a7210 */ /* 0x040fe20007ffe0ff */
[----:B------:R0:W-:Y:S01]  /*1260*/  STL.128 [R0+0xa0], R12 ;  /* 0x0000a00c00007387 */ /* 0x0001e20000100c00 */
[C---:B------:R-:W-:Y:S01]  /*1270*/  IADD3 R22, PT, PT, R17.reuse, R22, RZ ;  /* 0x0000001611167210 */ /* 0x040fe20007ffe0ff */
[C---:B------:R-:W-:Y:S01]  /*1280*/  IMAD.IADD R16, R17.reuse, 0x1, R16 ;  /* 0x0000000111107824 */ /* 0x040fe200078e0210 */
[C---:B------:R-:W-:Y:S02]  /*1290*/  IADD3 R2, PT, PT, R17.reuse, R2, RZ ;  /* 0x0000000211027210 */ /* 0x040fe40007ffe0ff */
[----:B------:R-:W-:-:S02]  /*12a0*/  IADD3 R18, PT, PT, R17, R18, RZ ;  /* 0x0000001211127210 */ /* 0x000fc40007ffe0ff */
[----:B0-----:R-:W-:Y:S01]  /*12b0*/  IADD3 R0, PT, PT, R0, 0xc0, RZ ;  /* 0x000000c000007810 */ /* 0x001fe20007ffe0ff */
[----:B------:R-:W-:Y:S06]  /*12c0*/  BRA.U UP0, `(.L_x_0) ;  /* 0xfffffff500807547 */ /* 0x000fec000b83ffff */
[----:B------:R-:W0:Y:S01]  /*12d0*/  S2UR UR8, SR_CTAID.X ;  /* 0x00000000000879c3 */ /* 0x000e220000002500 */
[----:B------:R-:W2:Y:S07]  /*12e0*/  LDL R9, [R1+0xf9c] ;  /* 0x000f9c0001097983 */ /* 0x000eae0000100800 */
[----:B------:R-:W0:Y:S08]  /*12f0*/  LDC R0, c[0x0][0x394] ;  /* 0x0000e500ff007b82 */ /* 0x000e300000000800 */
[----:B------:R-:W1:Y:S08]  /*1300*/  LDC.64 R6, c[0x0][0x380] ;  /* 0x0000e000ff067b82 */ /* 0x000e700000000a00 */
[----:B------:R-:W3:Y:S01]  /*1310*/  S2UR UR5, SR_CgaCtaId ;  /* 0x00000000000579c3 */ /* 0x000ee20000008800 */
[----:B0-----:R-:W-:Y:S01]  /*1320*/  IMAD R5, R0, UR8, R3 ;  /* 0x0000000800057c24 */ /* 0x001fe2000f8e0203 */
[----:B------:R-:W-:-:S06]  /*1330*/  UMOV UR4, 0x400 ;  /* 0x0000040000047882 */ /* 0x000fcc0000000000 */
[----:B------:R-:W0:Y:S01]  /*1340*/  LDC R4, c[0x0][0x390] ;  /* 0x0000e400ff047b82 */ /* 0x000e220000000800 */
[----:B-1----:R-:W-:-:S05]  /*1350*/  IMAD.WIDE R6, R5, 0x4, R6 ;  /* 0x0000000405067825 */ /* 0x002fca00078e0206 */
[----:B------:R0:W2:Y:S01]  /*1360*/  LDG.E R0, desc[UR6][R6.64] ;  /* 0x0000000606007981 */ /* 0x0000a2000c1e1900 */
[----:B---3--:R-:W-:-:S06]  /*1370*/  ULEA UR4, UR5, UR4, 0x18 ;  /* 0x0000000405047291 */ /* 0x008fcc000f8ec0ff */
[C---:B------:R-:W-:Y:S01]  /*1380*/  LEA R5, R3.reuse, UR4, 0x2 ;  /* 0x0000000403057c11 */ /* 0x040fe2000f8e10ff */
[----:B0-----:R-:W-:Y:S02]  /*1390*/  IMAD R7, R3, R4, UR8 ;  /* 0x0000000803077e24 */ /* 0x001fe4000f8e0204 */
[----:B--2---:R-:W-:Y:S02]  /*13a0*/  FADD R0, R0, R9 ;  /* 0x0000000900007221 */ /* 0x004fe40000000000 */
[----:B------:R-:W0:Y:S03]  /*13b0*/  LDC.64 R8, c[0x0][0x388] ;  /* 0x0000e200ff087b82 */ /* 0x000e260000000a00 */
[----:B------:R-:W-:Y:S05]  /*13c0*/  STS [R5], R0 ;  /* 0x0000000005007388 */ /* 0x000fea0000000800 */
[----:B------:R-:W-:Y:S06]  /*13d0*/  BAR.SYNC.DEFER_BLOCKING 0x0 ;  /* 0x0000000000007b1d */ /* 0x000fec0000010000 */
[----:B------:R-:W1:Y:S01]  /*13e0*/  LDS R2, [R5] ;  /* 0x0000000005027984 */ /* 0x000e620000000800 */
[----:B0-----:R-:W-:-:S05]  /*13f0*/  IMAD.WIDE R6, R7, 0x4, R8 ;  /* 0x0000000407067825 */ /* 0x001fca00078e0208 */
[----:B-1----:R-:W-:Y:S01]  /*1400*/  STG.E desc[UR6][R6.64], R2 ;  /* 0x0000000206007986 */ /* 0x002fe2000c101906 */
[----:B------:R-:W-:Y:S05]  /*1410*/  EXIT ;  /* 0x000000000000794d */ /* 0x000fea0003800000 */
.L_x_1:
[----:B------:R-:W-:-:S00]  /*1420*/  BRA `(.L_x_1) ;  /* 0xfffffffc00fc7947 */ /* 0x000fc0000383ffff */
[----:B------:R-:W-:-:S00]  /*1430*/  NOP ;  /* 0x0000000000007918 */ /* 0x000fc00000000000 */
        /* <DEDUP_REMOVED lines=12> */
.L_x_4:


//--------------------- .text._Z13vectorsSharedPfS_ii --------------------------
	.section	.text._Z13vectorsSharedPfS_ii,"ax",@progbits
	.align	128
        .global         _Z13vectorsSharedPfS_ii
        .type           _Z13vectorsSharedPfS_ii,@function
        .size           _Z13vectorsSharedPfS_ii,(.L_x_5 - _Z13vectorsSharedPfS_ii)
        .other          _Z13vectorsSharedPfS_ii,@"STO_CUDA_ENTRY STV_DEFAULT"
_Z13vectorsSharedPfS_ii:
.text._Z13vectorsSharedPfS_ii:
[----:B------:R-:W-:Y:S01]  /*0000*/  LDC R1, c[0x0][0x37c] ;  /* 0x0000df00ff017b82 */ /* 0x000fe20000000800 */
[----:B------:R-:W0:Y:S07]  /*0010*/  S2R R7, SR_TID.X ;  /* 0x0000000000077919 */ /* 0x000e2e0000002100 */
[----:B------:R-:W0:Y:S01]  /*0020*/  S2UR UR8, SR_CTAID.X ;  /* 0x00000000000879c3 */ /* 0x000e220000002500 */
[----:B------:R-:W1:Y:S07]  /*0030*/  LDCU.64 UR6, c[0x0][0x358] ;  /* 0x00006b00ff0677ac */ /* 0x000e6e0008000a00 */
[----:B------:R-:W0:Y:S08]  /*0040*/  LDC R0, c[0x0][0x394] ;  /* 0x0000e500ff007b82 */ /* 0x000e300000000800 */
[----:B------:R-:W2:Y:S08]  /*0050*/  LDC.64 R2, c[0x0][0x380] ;  /* 0x0000e000ff027b82 */ /* 0x000eb00000000a00 */
[----:B------:R-:W3:Y:S01]  /*0060*/  S2UR UR5, SR_CgaCtaId ;  /* 0x00000000000579c3 */ /* 0x000ee20000008800 */
[----:B0-----:R-:W-:Y:S01]  /*0070*/  IMAD R5, R0, UR8, R7 ;  /* 0x0000000800057c24 */ /* 0x001fe2000f8e0207 */
[----:B------:R-:W-:-:S06]  /*0080*/  UMOV UR4, 0x400 ;  /* 0x0000040000047882 */ /* 0x000fcc0000000000 */
[----:B------:R-:W0:Y:S01]  /*0090*/  LDC R9, c[0x0][0x390] ;  /* 0x0000e400ff097b82 */ /* 0x000e220000000800 */
[----:B--2---:R-:W-:-:S05]  /*00a0*/  IMAD.WIDE R2, R5, 0x4, R2 ;  /* 0x0000000405027825 */ /* 0x004fca00078e0202 */
[----:B-1----:R1:W2:Y:S01]  /*00b0*/  LDG.E R5, desc[UR6][R2.64] ;  /* 0x0000000602057981 */ /* 0x0022a2000c1e1900 */
[----:B------:R-:W-:Y:S01]  /*00c0*/  LOP3.LUT R0, R7, 0x1f, RZ, 0xc0, !PT ;  /* 0x0000001f07007812 */ /* 0x000fe200078ec0ff */
[----:B---3--:R-:W-:-:S03]  /*00d0*/  ULEA UR4, UR5, UR4, 0x18 ;  /* 0x0000000405047291 */ /* 0x008fc6000f8ec0ff */
[----:B------:R-:W-:-:S04]  /*00e0*/  LEA.HI R4, R7, R0, RZ, 0x1b ;  /* 0x0000000007047211 */ /* 0x000fc800078fd8ff */
[----:B------:R-:W-:Y:S01]  /*00f0*/  LEA R4, R4, UR4, 0x2 ;  /* 0x0000000404047c11 */ /* 0x000fe2000f8e10ff */
[----:B-1----:R-:W1:Y:S01]  /*0100*/  LDC.64 R2, c[0x0][0x388] ;  /* 0x0000e200ff027b82 */ /* 0x002e620000000a00 */
[----:B0-----:R-:W-:-:S04]  /*0110*/  IMAD R9, R0, R9, UR8 ;  /* 0x0000000800097e24 */ /* 0x001fc8000f8e0209 */
[----:B-1----:R-:W-:Y:S01]  /*0120*/  IMAD.WIDE R2, R9, 0x4, R2 ;  /* 0x0000000409027825 */ /* 0x002fe200078e0202 */
[----:B--2---:R-:W-:Y:S02]  /*0130*/  STS [R4+0x4], R5 ;  /* 0x0000040504007388 */ /* 0x004fe40000000800 */
[----:B------:R-:W-:Y:S06]  /*0140*/  BAR.SYNC.DEFER_BLOCKING 0x0 ;  /* 0x0000000000007b1d */ /* 0x000fec0000010000 */
[----:B------:R-:W0:Y:S04]  /*0150*/  LDS R7, [R4+0x4] ;  /* 0x0000040004077984 */ /* 0x000e280000000800 */
[----:B0-----:R-:W-:Y:S01]  /*0160*/  STG.E desc[UR6][R2.64], R7 ;  /* 0x0000000702007986 */ /* 0x001fe2000c101906 */
[----:B------:R-:W-:Y:S05]  /*0170*/  EXIT ;  /* 0x000000000000794d */ /* 0x000fea0003800000 */
.L_x_2:
        /* <DEDUP_REMOVED lines=16> */
.L_x_5:


//--------------------- .text._Z13vectorsSimplePfS_ii --------------------------
	.section	.text._Z13vectorsSimplePfS_ii,"ax",@progbits
	.align	128
        .global         _Z13vectorsSimplePfS_ii
        .type           _Z13vectorsSimplePfS_ii,@function
        .size           _Z13vectorsSimplePfS_ii,(.L_x_6 - _Z13vectorsSimplePfS_ii)
        .other          _Z13vectorsSimplePfS_ii,@"STO_CUDA_ENTRY STV_DEFAULT"
_Z13vectorsSimplePfS_ii:
.text._Z13vectorsSimplePfS_ii:
[----:B------:R-:W-:Y:S01]  /*0000*/  LDC R1, c[0x0][0x37c] ;  /* 0x0000df00ff017b82 */ /* 0x000fe20000000800 */
[----:B------:R-:W0:Y:S07]  /*0010*/  S2R R0, SR_TID.X ;  /* 0x0000000000007919 */ /* 0x000e2e0000002100 */
[----:B------:R-:W0:Y:S01]  /*0020*/  S2UR UR6, SR_CTAID.X ;  /* 0x00000000000679c3 */ /* 0x000e220000002500 */
[----:B------:R-:W1:Y:S07]  /*0030*/  LDCU.64 UR4, c[0x0][0x358] ;  /* 0x00006b00ff0477ac */ /* 0x000e6e0008000a00 */
[----:B------:R-:W0:Y:S08]  /*0040*/  LDC R7, c[0x0][0x360] ;  /* 0x0000d800ff077b82 */ /* 0x000e300000000800 */
[----:B------:R-:W2:Y:S08]  /*0050*/  LDC.64 R2, c[0x0][0x380] ;  /* 0x0000e000ff027b82 */ /* 0x000eb00000000a00 */
[----:B------:R-:W3:Y:S01]  /*0060*/  LDC R6, c[0x0][0x394] ;  /* 0x0000e500ff067b82 */ /* 0x000ee20000000800 */
[----:B0-----:R-:W-:Y:S01]  /*0070*/  IMAD R7, R7, UR6, R0 ;  /* 0x0000000607077c24 */ /* 0x001fe2000f8e0200 */
[----:B------:R-:W0:Y:S03]  /*0080*/  LDCU UR6, c[0x0][0x390] ;  /* 0x00007200ff0677ac */ /* 0x000e260008000800 */
[----:B--2---:R-:W-:-:S05]  /*0090*/  IMAD.WIDE R2, R7, 0x4, R2 ;  /* 0x0000000407027825 */ /* 0x004fca00078e0202 */
[----:B-1----:R1:W2:Y:S01]  /*00a0*/  LDG.E R9, desc[UR4][R2.64] ;  /* 0x0000000402097981 */ /* 0x0022a2000c1e1900 */
[----:B---3--:R-:W-:-:S04]  /*00b0*/  IABS R11, R6 ;  /* 0x00000006000b7213 */ /* 0x008fc80000000000 */
[----:B------:R-:W3:Y:S01]  /*00c0*/  I2F.RP R0, R11 ;  /* 0x0000000b00007306 */ /* 0x000ee20000209400 */
[----:B-1----:R-:W-:-:S07]  /*00d0*/  IABS R2, R7 ;  /* 0x0000000700027213 */ /* 0x002fce0000000000 */
[----:B---3--:R-:W1:Y:S02]  /*00e0*/  MUFU.RCP R0, R0 ;  /* 0x0000000000007308 */ /* 0x008e640000001000 */
[----:B-1----:R-:W-:-:S06]  /*00f0*/  IADD3 R4, PT, PT, R0, 0xffffffe, RZ ;  /* 0x0ffffffe00047810 */ /* 0x002fcc0007ffe0ff */
[----:B------:R1:W3:Y:S02]  /*0100*/  F2I.FTZ.U32.TRUNC.NTZ R5, R4 ;  /* 0x0000000400057305 */ /* 0x0002e4000021f000 */
[----:B-1----:R-:W-:Y:S01]  /*0110*/  IMAD.MOV.U32 R4, RZ, RZ, RZ ;  /* 0x000000ffff047224 */ /* 0x002fe200078e00ff */
[----:B---3--:R-:W-:-:S05]  /*0120*/  IADD3 R8, PT, PT, RZ, -R5, RZ ;  /* 0x80000005ff087210 */ /* 0x008fca0007ffe0ff */
[----:B------:R-:W-:-:S04]  /*0130*/  IMAD R13, R8, R11, RZ ;  /* 0x0000000b080d7224 */ /* 0x000fc800078e02ff */
[----:B------:R-:W-:-:S06]  /*0140*/  IMAD.HI.U32 R5, R5, R13, R4 ;  /* 0x0000000d05057227 */ /* 0x000fcc00078e0004 */
[----:B------:R-:W-:-:S05]  /*0150*/  IMAD.HI.U32 R5, R5, R2, RZ ;  /* 0x0000000205057227 */ /* 0x000fca00078e00ff */
[----:B------:R-:W-:-:S05]  /*0160*/  IADD3 R0, PT, PT, -R5, RZ, RZ ;  /* 0x000000ff05007210 */ /* 0x000fca0007ffe1ff */
[C---:B------:R-:W-:Y:S02]  /*0170*/  IMAD R0, R11.reuse, R0, R2 ;  /* 0x000000000b007224 */ /* 0x040fe400078e0202 */
[----:B------:R-:W1:Y:S03]  /*0180*/  LDC.64 R2, c[0x0][0x388] ;  /* 0x0000e200ff027b82 */ /* 0x000e660000000a00 */
[----:B------:R-:W-:-:S13]  /*0190*/  ISETP.GT.U32.AND P2, PT, R11, R0, PT ;  /* 0x000000000b00720c */ /* 0x000fda0003f44070 */
[----:B------:R-:W-:Y:S01]  /*01a0*/  @!P2 IMAD.IADD R0, R0, 0x1, -R11 ;  /* 0x000000010000a824 */ /* 0x000fe200078e0a0b */
[----:B------:R-:W-:Y:S02]  /*01b0*/  @!P2 IADD3 R5, PT, PT, R5, 0x1, RZ ;  /* 0x000000010505a810 */ /* 0x000fe40007ffe0ff */
[----:B------:R-:W-:Y:S02]  /*01c0*/  ISETP.NE.AND P2, PT, R6, RZ, PT ;  /* 0x000000ff0600720c */ /* 0x000fe40003f45270 */
[----:B------:R-:W-:Y:S02]  /*01d0*/  ISETP.GE.U32.AND P0, PT, R0, R11, PT ;  /* 0x0000000b0000720c */ /* 0x000fe40003f06070 */
[----:B------:R-:W-:-:S04]  /*01e0*/  LOP3.LUT R0, R7, R6, RZ, 0x3c, !PT ;  /* 0x0000000607007212 */ /* 0x000fc800078e3cff */
[----:B------:R-:W-:-:S07]  /*01f0*/  ISETP.GE.AND P1, PT, R0, RZ, PT ;  /* 0x000000ff0000720c */ /* 0x000fce0003f26270 */
[----:B------:R-:W-:-:S06]  /*0200*/  @P0 VIADD R5, R5, 0x1 ;  /* 0x0000000105050836 */ /* 0x000fcc0000000000 */
[----:B------:R-:W-:Y:S02]  /*0210*/  @!P1 IADD3 R5, PT, PT, -R5, RZ, RZ ;  /* 0x000000ff05059210 */ /* 0x000fe40007ffe1ff */
[----:B------:R-:W-:-:S05]  /*0220*/  @!P2 LOP3.LUT R5, RZ, R6, RZ, 0x33, !PT ;  /* 0x00000006ff05a212 */ /* 0x000fca00078e33ff */
[----:B------:R-:W-:-:S04]  /*0230*/  IMAD.MOV R0, RZ, RZ, -R5 ;  /* 0x000000ffff007224 */ /* 0x000fc800078e0a05 */
[----:B------:R-:W-:-:S04]  /*0240*/  IMAD R0, R6, R0, R7 ;  /* 0x0000000006007224 */ /* 0x000fc800078e0207 */
[----:B0-----:R-:W-:-:S04]  /*0250*/  IMAD R5, R0, UR6, R5 ;  /* 0x0000000600057c24 */ /* 0x001fc8000f8e0205 */
[----:B-1----:R-:W-:-:S05]  /*0260*/  IMAD.WIDE R2, R5, 0x4, R2 ;  /* 0x0000000405027825 */ /* 0x002fca00078e0202 */
[----:B--2---:R-:W-:Y:S01]  /*0270*/  STG.E desc[UR4][R2.64], R9 ;  /* 0x0000000902007986 */ /* 0x004fe2000c101904 */
[----:B------:R-:W-:Y:S05]  /*0280*/  EXIT ;  /* 0x000000000000794d */ /* 0x000fea0003800000 */
.L_x_3:
        /* <DEDUP_REMOVED lines=15> */
.L_x_6:


//--------------------- .nv.shared._Z18vectorsRegPressurePfS_ii --------------------------
	.section	.nv.shared._Z18vectorsRegPressurePfS_ii,"aw",@nobits
	.sectionflags	@""
	.align	16
	.zero		1024


//--------------------- .nv.shared.reserved.0     --------------------------
	.section	.nv.shared.reserved.0,"aw",@nobits
	.weak		__nv_reservedSMEM_offset_0_alias
	.size		__nv_reservedSMEM_offset_0_alias, 0, 64
	.other		__nv_reservedSMEM_offset_0_alias,@"STO_CUDA_RESERVED_SHARED STV_DEFAULT"
__nv_reservedSMEM_offset_0_alias:
	.zero		0
	.zero		64


//--------------------- .nv.shared._Z13vectorsSharedPfS_ii --------------------------
	.section	.nv.shared._Z13vectorsSharedPfS_ii,"aw",@nobits
	.sectionflags	@""
	.align	16
	.zero		1024


//--------------------- .nv.shared._Z13vectorsSimplePfS_ii --------------------------
	.section	.nv.shared._Z13vectorsSimplePfS_ii,"aw",@nobits
	.sectionflags	@""
	.align	16
	.zero		1024


//--------------------- .nv.constant0._Z18vectorsRegPressurePfS_ii --------------------------
	.section	.nv.constant0._Z18vectorsRegPressurePfS_ii,"a",@progbits
	.sectionflags	@""
	.align	4
.nv.constant0._Z18vectorsRegPressurePfS_ii:
	.zero		920


//--------------------- .nv.constant0._Z13vectorsSharedPfS_ii --------------------------
	.section	.nv.constant0._Z13vectorsSharedPfS_ii,"a",@progbits
	.sectionflags	@""
	.align	4
.nv.constant0._Z13vectorsSharedPfS_ii:
	.zero		920


//--------------------- .nv.constant0._Z13vectorsSimplePfS_ii --------------------------
	.section	.nv.constant0._Z13vectorsSimplePfS_ii,"a",@progbits
	.sectionflags	@""
	.align	4
.nv.constant0._Z13vectorsSimplePfS_ii:
	.zero		920


//--------------------- SYMBOLS --------------------------

	.type		.nv.reservedSmem.offset0,@object
	.size		.nv.reservedSmem.offset0,0x4
	.type		.nv.reservedSmem.cap,@object
	.size		.nv.reservedSmem.cap,0x4
